	.headerflags	@"EF_CUDA_TEXMODE_UNIFIED EF_CUDA_64BIT_ADDRESS EF_CUDA_ACCELERATORS EF_CUDA_SM90 EF_CUDA_VIRTUAL_SM(EF_CUDA_SM90)"
	.elftype	@"ET_EXEC"


//--------------------- .nv.info                  --------------------------
	.section	.nv.info,"",@"SHT_CUDA_INFO"
	.align	4


	//----- nvinfo : EIATTR_REGCOUNT
	.align		4
        /*0000*/ 	.byte	0x04, 0x2f
        /*0002*/ 	.short	(.L_3 - .L_2)
	.align		4
.L_2:
        /*0004*/ 	.word	index@(triton_poi_fused__native_batch_norm_legit_no_training_13)
        /*0008*/ 	.word	0x00000012


	//----- nvinfo : EIATTR_MIN_STACK_SIZE
	.align		4
.L_3:
        /*000c*/ 	.byte	0x04, 0x12
        /*000e*/ 	.short	(.L_5 - .L_4)
	.align		4
.L_4:
        /*0010*/ 	.word	index@(triton_poi_fused__native_batch_norm_legit_no_training_13)
        /*0014*/ 	.word	0x00000000


	//----- nvinfo : EIATTR_FRAME_SIZE
	.align		4
.L_5:
        /*0018*/ 	.byte	0x04, 0x11
        /*001a*/ 	.short	(.L_7 - .L_6)
	.align		4
.L_6:
        /*001c*/ 	.word	index@(triton_poi_fused__native_batch_norm_legit_no_training_13)
        /*0020*/ 	.word	0x00000000


	//----- nvinfo : EIATTR_MIN_STACK_SIZE
	.align		4
.L_7:
        /*0024*/ 	.byte	0x04, 0x12
        /*0026*/ 	.short	(.L_9 - .L_8)
	.align		4
.L_8:
        /*0028*/ 	.word	index@(triton_poi_fused__native_batch_norm_legit_no_training_13)
        /*002c*/ 	.word	0x00000000
.L_9:


//--------------------- .nv.info.triton_poi_fused__native_batch_norm_legit_no_training_13 --------------------------
	.section	.nv.info.triton_poi_fused__native_batch_norm_legit_no_training_13,"",@"SHT_CUDA_INFO"
	.sectionflags	@""
	.align	4


	//----- nvinfo : EIATTR_CUDA_API_VERSION
	.align		4
        /*0000*/ 	.byte	0x04, 0x37
        /*0002*/ 	.short	(.L_11 - .L_10)
.L_10:
        /*0004*/ 	.word	0x0000007c


	//----- nvinfo : EIATTR_KPARAM_INFO
	.align		4
.L_11:
        /*0008*/ 	.byte	0x04, 0x17
        /*000a*/ 	.short	(.L_13 - .L_12)
.L_12:
        /*000c*/ 	.word	0x00000000
        /*0010*/ 	.short	0x0006
        /*0012*/ 	.short	0x0030
        /*0014*/ 	.byte	0x00, 0xf0, 0x11, 0x00


	//----- nvinfo : EIATTR_KPARAM_INFO
	.align		4
.L_13:
        /*0018*/ 	.byte	0x04, 0x17
        /*001a*/ 	.short	(.L_15 - .L_14)
.L_14:
        /*001c*/ 	.word	0x00000000
        /*0020*/ 	.short	0x0005
        /*0022*/ 	.short	0x0028
        /*0024*/ 	.byte	0x00, 0xf4, 0x21, 0x00


	//----- nvinfo : EIATTR_KPARAM_INFO
	.align		4
.L_15:
        /*0028*/ 	.byte	0x04, 0x17
        /*002a*/ 	.short	(.L_17 - .L_16)
.L_16:
        /*002c*/ 	.word	0x00000000
        /*0030*/ 	.short	0x0004
        /*0032*/ 	.short	0x0020
        /*0034*/ 	.byte	0x00, 0xf4, 0x21, 0x00


	//----- nvinfo : EIATTR_KPARAM_INFO
	.align		4
.L_17:
        /*0038*/ 	.byte	0x04, 0x17
        /*003a*/ 	.short	(.L_19 - .L_18)
.L_18:
        /*003c*/ 	.word	0x00000000
        /*0040*/ 	.short	0x0003
        /*0042*/ 	.short	0x0018
        /*0044*/ 	.byte	0x00, 0xf4, 0x21, 0x00


	//----- nvinfo : EIATTR_KPARAM_INFO
	.align		4
.L_19:
        /*0048*/ 	.byte	0x04, 0x17
        /*004a*/ 	.short	(.L_21 - .L_20)
.L_20:
        /*004c*/ 	.word	0x00000000
        /*0050*/ 	.short	0x0002
        /*0052*/ 	.short	0x0010
        /*0054*/ 	.byte	0x00, 0xf4, 0x21, 0x00


	//----- nvinfo : EIATTR_KPARAM_INFO
	.align		4
.L_21:
        /*0058*/ 	.byte	0x04, 0x17
        /*005a*/ 	.short	(.L_23 - .L_22)
.L_22:
        /*005c*/ 	.word	0x00000000
        /*0060*/ 	.short	0x0001
        /*0062*/ 	.short	0x0008
        /*0064*/ 	.byte	0x00, 0xf4, 0x21, 0x00


	//----- nvinfo : EIATTR_KPARAM_INFO
	.align		4
.L_23:
        /*0068*/ 	.byte	0x04, 0x17
        /*006a*/ 	.short	(.L_25 - .L_24)
.L_24:
        /*006c*/ 	.word	0x00000000
        /*0070*/ 	.short	0x0000
        /*0072*/ 	.short	0x0000
        /*0074*/ 	.byte	0x00, 0xf4, 0x21, 0x00


	//----- nvinfo : EIATTR_SPARSE_MMA_MASK
	.align		4
.L_25:
        /*0078*/ 	.byte	0x03, 0x50
        /*007a*/ 	.short	0x0000


	//----- nvinfo : EIATTR_MAXREG_COUNT
	.align		4
        /*007c*/ 	.byte	0x03, 0x1b
        /*007e*/ 	.short	0x00ff


	//----- nvinfo : EIATTR_EXIT_INSTR_OFFSETS
	.align		4
        /*0080*/ 	.byte	0x04, 0x1c
        /*0082*/ 	.short	(.L_27 - .L_26)


	//   ....[0]....
.L_26:
        /*0084*/ 	.word	0x000002e0


	//   ....[1]....
        /*0088*/ 	.word	0x00000300


	//----- nvinfo : EIATTR_REQNTID
	.align		4
.L_27:
        /*008c*/ 	.byte	0x04, 0x10
        /*008e*/ 	.short	(.L_29 - .L_28)
.L_28:
        /*0090*/ 	.word	0x00000080
        /*0094*/ 	.word	0x00000001
        /*0098*/ 	.word	0x00000001


	//----- nvinfo : EIATTR_CBANK_PARAM_SIZE
	.align		4
.L_29:
        /*009c*/ 	.byte	0x03, 0x19
        /*009e*/ 	.short	0x0034


	//----- nvinfo : EIATTR_PARAM_CBANK
	.align		4
        /*00a0*/ 	.byte	0x04, 0x0a
        /*00a2*/ 	.short	(.L_31 - .L_30)
	.align		4
.L_30:
        /*00a4*/ 	.word	index@(.nv.constant0.triton_poi_fused__native_batch_norm_legit_no_training_13)
        /*00a8*/ 	.short	0x0210
        /*00aa*/ 	.short	0x0034


	//----- nvinfo : EIATTR_SW_WAR
	.align		4
.L_31:
        /*00ac*/ 	.byte	0x04, 0x36
        /*00ae*/ 	.short	(.L_33 - .L_32)
.L_32:
        /*00b0*/ 	.word	0x00000008
.L_33:


//--------------------- .nv.callgraph             --------------------------
	.section	.nv.callgraph,"",@"SHT_CUDA_CALLGRAPH"
	.align	4
	.sectionentsize	8
	.align		4
        /*0000*/ 	.word	0x00000000
	.align		4
        /*0004*/ 	.word	0xffffffff
	.align		4
        /*0008*/ 	.word	0x00000000
	.align		4
        /*000c*/ 	.word	0xfffffffe
	.align		4
        /*0010*/ 	.word	0x00000000
	.align		4
        /*0014*/ 	.word	0xfffffffd
	.align		4
        /*0018*/ 	.word	0x00000000
	.align		4
        /*001c*/ 	.word	0xfffffffc


//--------------------- .nv.constant4             --------------------------
	.section	.nv.constant4,"a",@progbits
	.align	8
	.align		8
.nv.constant4:
        /*0000*/ 	.dword	_$_str
	.align		8
        /*0008*/ 	.dword	_$_str_$_2


//--------------------- .text.triton_poi_fused__native_batch_norm_legit_no_training_13 --------------------------
	.section	.text.triton_poi_fused__native_batch_norm_legit_no_training_13,"ax",@progbits
	.align	128
        .global         triton_poi_fused__native_batch_norm_legit_no_training_13
        .type           triton_poi_fused__native_batch_norm_legit_no_training_13,@function
        .size           triton_poi_fused__native_batch_norm_legit_no_training_13,(.L_x_1 - triton_poi_fused__native_batch_norm_legit_no_training_13)
        .other          triton_poi_fused__native_batch_norm_legit_no_training_13,@"STO_CUDA_ENTRY STV_DEFAULT"
triton_poi_fused__native_batch_norm_legit_no_training_13:
.text.triton_poi_fused__native_batch_norm_legit_no_training_13:
[----:B------:R-:W0:Y:S01]  /*0000*/  LDC R1, c[0x0][0x28] ;  /* 0x00000a00ff017b82 */ /* 0x000e220000000800 */
[----:B------:R-:W1:Y:S07]  /*0010*/  S2R R0, SR_TID.X ;  /* 0x0000000000007919 */ /* 0x000e6e0000002100 */
[----:B------:R-:W2:Y:S01]  /*0020*/  LDC.64 R8, c[0x0][0x220] ;  /* 0x00008800ff087b82 */ /* 0x000ea20000000a00 */
[----:B------:R-:W-:Y:S01]  /*0030*/  HFMA2.MMA R14, -RZ, RZ, 0, 0 ;  /* 0x00000000ff0e7435 */ /* 0x000fe200000001ff */
[----:B------:R-:W-:Y:S01]  /*0040*/  ULDC.64 UR4, c[0x0][0x208] ;  /* 0x0000820000047ab9 */ /* 0x000fe20000000a00 */
[----:B------:R-:W3:Y:S05]  /*0050*/  S2R R3, SR_CTAID.X ;  /* 0x0000000000037919 */ /* 0x000eea0000002500 */
[----:B------:R-:W4:Y:S08]  /*0060*/  LDC.64 R4, c[0x0][0x210] ;  /* 0x00008400ff047b82 */ /* 0x000f300000000a00 */
[----:B------:R-:W5:Y:S08]  /*0070*/  LDC.64 R6, c[0x0][0x218] ;  /* 0x00008600ff067b82 */ /* 0x000f700000000a00 */
[----:B------:R-:W5:Y:S01]  /*0080*/  LDC.64 R10, c[0x0][0x228] ;  /* 0x00008a00ff0a7b82 */ /* 0x000f620000000a00 */
[----:B-1----:R-:W-:-:S07]  /*0090*/  LOP3.LUT R0, R0, 0x7f, RZ, 0xc0, !PT ;  /* 0x0000007f00007812 */ /* 0x002fce00078ec0ff */
[----:B------:R-:W1:Y:S01]  /*00a0*/  LDC.64 R12, c[0x0][0x230] ;  /* 0x00008c00ff0c7b82 */ /* 0x000e620000000a00 */
[----:B---3--:R-:W-:Y:S02]  /*00b0*/  SHF.R.S32.HI R2, RZ, 0x18, R3 ;  /* 0x00000018ff027819 */ /* 0x008fe40000011403 */
[----:B------:R-:W-:Y:S02]  /*00c0*/  LEA R0, R3, R0, 0x7 ;  /* 0x0000000003007211 */ /* 0x000fe400078e38ff */
[----:B------:R-:W-:Y:S02]  /*00d0*/  SGXT R3, R2, 0x1 ;  /* 0x000000010203781a */ /* 0x000fe40000000200 */
[----:B------:R-:W-:Y:S02]  /*00e0*/  ISETP.GE.AND P2, PT, R0, 0x400, PT ;  /* 0x000004000000780c */ /* 0x000fe40003f46270 */
[----:B------:R-:W-:-:S04]  /*00f0*/  LEA.HI R3, R3, R0, RZ, 0x8 ;  /* 0x0000000003037211 */ /* 0x000fc800078f40ff */
[----:B------:R-:W-:-:S04]  /*0100*/  LOP3.LUT R3, R3, 0xffffff00, RZ, 0xc0, !PT ;  /* 0xffffff0003037812 */ /* 0x000fc800078ec0ff */
[----:B------:R-:W-:-:S05]  /*0110*/  IADD3 R15, R0, -R3, RZ ;  /* 0x80000003000f7210 */ /* 0x000fca0007ffe0ff */
[----:B--2---:R-:W-:-:S05]  /*0120*/  IMAD.WIDE R8, R15, 0x4, R8 ;  /* 0x000000040f087825 */ /* 0x004fca00078e0208 */
[----:B------:R2:W3:Y:S01]  /*0130*/  @!P2 LDG.E.EL R14, desc[UR4][R8.64] ;  /* 0x00000004080ea981 */ /* 0x0004e2000c2e1900 */
[----:B------:R-:W-:Y:S01]  /*0140*/  CS2R R2, SRZ ;  /* 0x0000000000027805 */ /* 0x000fe2000001ff00 */
[----:B----4-:R-:W-:-:S04]  /*0150*/  IMAD.WIDE R4, R0, 0x4, R4 ;  /* 0x0000000400047825 */ /* 0x010fc800078e0204 */
[C---:B-----5:R-:W-:Y:S01]  /*0160*/  IMAD.WIDE R6, R15.reuse, 0x4, R6 ;  /* 0x000000040f067825 */ /* 0x060fe200078e0206 */
[----:B------:R4:W5:Y:S03]  /*0170*/  @!P2 LDG.E R2, desc[UR4][R4.64] ;  /* 0x000000040402a981 */ /* 0x000966000c1e1900 */
[C---:B0-2---:R-:W-:Y:S01]  /*0180*/  IMAD.WIDE R8, R15.reuse, 0x4, R10 ;  /* 0x000000040f087825 */ /* 0x045fe200078e020a */
[----:B------:R0:W5:Y:S03]  /*0190*/  @!P2 LDG.E.EL R3, desc[UR4][R6.64] ;  /* 0x000000040603a981 */ /* 0x000166000c2e1900 */
[----:B-1----:R-:W-:Y:S01]  /*01a0*/  IMAD.WIDE R10, R15, 0x4, R12 ;  /* 0x000000040f0a7825 */ /* 0x002fe200078e020c */
[----:B------:R-:W-:Y:S01]  /*01b0*/  CS2R R12, SRZ ;  /* 0x00000000000c7805 */ /* 0x000fe2000001ff00 */
[----:B----4-:R-:W1:Y:S05]  /*01c0*/  LDC.64 R4, c[0x0][0x238] ;  /* 0x00008e00ff047b82 */ /* 0x010e6a0000000a00 */
[----:B------:R-:W2:Y:S04]  /*01d0*/  @!P2 LDG.E.EL R12, desc[UR4][R8.64] ;  /* 0x00000004080ca981 */ /* 0x000ea8000c2e1900 */
[----:B------:R-:W2:Y:S01]  /*01e0*/  @!P2 LDG.E.EL R13, desc[UR4][R10.64] ;  /* 0x000000040a0da981 */ /* 0x000ea2000c2e1900 */
[----:B0-----:R-:W-:Y:S01]  /*01f0*/  MOV R6, 0x3e800000 ;  /* 0x3e80000000067802 */ /* 0x001fe20000000f00 */
[----:B---3--:R-:W-:-:S04]  /*0200*/  FADD R14, R14, 9.9999997473787516356e-06 ;  /* 0x3727c5ac0e0e7421 */ /* 0x008fc80000000000 */
[----:B------:R-:W0:Y:S01]  /*0210*/  MUFU.SQRT R15, R14 ;  /* 0x0000000e000f7308 */ /* 0x000e220000002000 */
[----:B-----5:R-:W-:Y:S01]  /*0220*/  FADD R2, -R3, R2 ;  /* 0x0000000203027221 */ /* 0x020fe20000000100 */
[C---:B0-----:R-:W-:Y:S02]  /*0230*/  FSETP.GT.AND P0, PT, R15.reuse, 8.50705917302346158658e+37, PT ;  /* 0x7e8000000f00780b */ /* 0x041fe40003f04000 */
[----:B------:R-:W-:Y:S02]  /*0240*/  FSETP.GEU.AND P1, PT, R15, 1.175494350822287508e-38, PT ;  /* 0x008000000f00780b */ /* 0x000fe40003f2e000 */
[----:B------:R-:W-:-:S09]  /*0250*/  FSEL R6, R6, 1, P0 ;  /* 0x3f80000006067808 */ /* 0x000fd20000000000 */
[----:B------:R-:W-:Y:S02]  /*0260*/  @P0 FMUL R15, R15, 0.25 ;  /* 0x3e8000000f0f0820 */ /* 0x000fe40000400000 */
[----:B------:R-:W-:Y:S02]  /*0270*/  @!P1 FMUL R6, R6, 16777216 ;  /* 0x4b80000006069820 */ /* 0x000fe40000400000 */
[----:B------:R-:W-:-:S06]  /*0280*/  @!P1 FMUL R15, R15, 16777216 ;  /* 0x4b8000000f0f9820 */ /* 0x000fcc0000400000 */
[----:B------:R-:W0:Y:S02]  /*0290*/  MUFU.RCP R15, R15 ;  /* 0x0000000f000f7308 */ /* 0x000e240000001000 */
[----:B0-----:R-:W-:-:S04]  /*02a0*/  FMUL R3, R15, R6 ;  /* 0x000000060f037220 */ /* 0x001fc80000400000 */
[----:B------:R-:W-:Y:S01]  /*02b0*/  FMUL R6, R2, R3 ;  /* 0x0000000302067220 */ /* 0x000fe20000400000 */
[----:B-1----:R-:W-:-:S04]  /*02c0*/  IMAD.WIDE R2, R0, 0x4, R4 ;  /* 0x0000000400027825 */ /* 0x002fc800078e0204 */
[----:B--2---:R-:W-:Y:S01]  /*02d0*/  FFMA R13, R6, R12, R13 ;  /* 0x0000000c060d7223 */ /* 0x004fe2000000000d */
[----:B------:R-:W-:Y:S06]  /*02e0*/  @P2 EXIT ;  /* 0x000000000000294d */ /* 0x000fec0003800000 */
[----:B------:R-:W-:Y:S01]  /*02f0*/  STG.E desc[UR4][R2.64], R13 ;  /* 0x0000000d02007986 */ /* 0x000fe2000c101904 */
[----:B------:R-:W-:Y:S05]  /*0300*/  EXIT ;  /* 0x000000000000794d */ /* 0x000fea0003800000 */
.L_x_0:
[----:B------:R-:W-:-:S00]  /*0310*/  BRA `(.L_x_0) ;  /* 0xfffffffc00fc7947 */ /* 0x000fc0000383ffff */
[----:B------:R-:W-:-:S00]  /*0320*/  NOP ;  /* 0x0000000000007918 */ /* 0x000fc00000000000 */
        /* <DEDUP_REMOVED lines=13> */
.L_x_1:


//--------------------- .nv.global.init           --------------------------
	.section	.nv.global.init,"aw",@progbits
.nv.global.init:
	.type		_$_str,@object
	.size		_$_str,(_$_str_$_2 - _$_str)
_$_str:
        /*0000*/ 	.byte	0x5f, 0x5f, 0x43, 0x55, 0x44, 0x41, 0x5f, 0x46, 0x54, 0x5a, 0x00
	.type		_$_str_$_2,@object
	.size		_$_str_$_2,(.L_1 - _$_str_$_2)
_$_str_$_2:
        /*000b*/ 	.byte	0x5f, 0x5f, 0x43, 0x55, 0x44, 0x41, 0x5f, 0x50, 0x52, 0x45, 0x43, 0x5f, 0x53, 0x51, 0x52, 0x54
        /*001b*/ 	.byte	0x00
.L_1:


//--------------------- .nv.constant0.triton_poi_fused__native_batch_norm_legit_no_training_13 --------------------------
	.section	.nv.constant0.triton_poi_fused__native_batch_norm_legit_no_training_13,"a",@progbits
	.sectionflags	@""
	.align	4
.nv.constant0.triton_poi_fused__native_batch_norm_legit_no_training_13:
	.zero		580
